//
// Generated by NVIDIA NVVM Compiler
//
// Compiler Build ID: CL-36424714
// Cuda compilation tools, release 13.0, V13.0.88
// Based on NVVM 20.0.0
//

.version 9.0
.target sm_100
.address_size 64

	// .globl	default_function_kernel_1

.visible .entry default_function_kernel_1(
	.param .u64 .ptr .align 1 default_function_kernel_1_param_0,
	.param .u64 .ptr .align 1 default_function_kernel_1_param_1
)
.maxntid 32
{
	.reg .pred 	%p<10>;
	.reg .b32 	%r<20>;
	.reg .b32 	%f<68>;
	.reg .b64 	%rd<9>;

	ld.param.u64 	%rd1, [default_function_kernel_1_param_0];
	ld.param.u64 	%rd2, [default_function_kernel_1_param_1];
	mov.u32 	%r1, %ctaid.x;
	shl.b32 	%r6, %r1, 2;
	mov.u32 	%r2, %tid.x;
	shr.u32 	%r7, %r2, 3;
	or.b32  	%r8, %r6, %r7;
	setp.gt.u32 	%p1, %r8, 8;
	@%p1 bra 	$L__BB0_6;
	cvta.to.global.u64 	%rd3, %rd2;
	shl.b32 	%r9, %r1, 5;
	or.b32  	%r3, %r9, %r2;
	mul.wide.u32 	%rd4, %r3, 4;
	add.s64 	%rd5, %rd3, %rd4;
	ld.global.nc.f32 	%f1, [%rd5];
	abs.f32 	%f11, %f1;
	mov.f32 	%f12, 0f3F800000;
	sub.f32 	%f13, %f12, %f11;
	rcp.approx.ftz.f32 	%f14, %f13;
	add.f32 	%f15, %f14, %f14;
	mul.f32 	%f16, %f11, %f15;
	setp.gt.f32 	%p2, %f11, 0f7E800000;
	selp.f32 	%f2, 0fC0000000, %f16, %p2;
	add.rz.f32 	%f17, %f2, %f12;
	mov.b32 	%r10, %f17;
	add.s32 	%r11, %r10, -1061158912;
	and.b32  	%r12, %r11, -8388608;
	mov.b32 	%r4, %f2;
	sub.s32 	%r13, %r4, %r12;
	mov.b32 	%f18, %r13;
	sub.s32 	%r14, 1082130432, %r12;
	mov.b32 	%f19, %r14;
	fma.rn.f32 	%f20, %f19, 0f3E800000, 0fBF800000;
	add.f32 	%f21, %f20, %f18;
	cvt.rn.f32.s32 	%f22, %r12;
	mul.f32 	%f23, %f22, 0f34000000;
	fma.rn.f32 	%f24, %f21, 0fBD39BF78, 0f3DD80012;
	fma.rn.f32 	%f25, %f24, %f21, 0fBE0778E0;
	fma.rn.f32 	%f26, %f25, %f21, 0f3E146475;
	fma.rn.f32 	%f27, %f26, %f21, 0fBE2A68DD;
	fma.rn.f32 	%f28, %f27, %f21, 0f3E4CAF9E;
	fma.rn.f32 	%f29, %f28, %f21, 0fBE800042;
	fma.rn.f32 	%f30, %f29, %f21, 0f3EAAAAE6;
	fma.rn.f32 	%f31, %f30, %f21, 0fBF000000;
	mul.f32 	%f32, %f21, %f31;
	fma.rn.f32 	%f33, %f32, %f21, %f21;
	fma.rn.f32 	%f66, %f23, 0f3F317218, %f33;
	setp.lt.u32 	%p3, %r4, 2139095040;
	@%p3 bra 	$L__BB0_3;
	setp.gt.s32 	%p4, %r4, -1082130432;
	fma.rn.f32 	%f34, %f2, 0f7F800000, 0f7F800000;
	selp.f32 	%f35, %f34, %f66, %p4;
	setp.eq.f32 	%p5, %f2, 0f00000000;
	selp.f32 	%f66, 0f80000000, %f35, %p5;
$L__BB0_3:
	mov.f32 	%f36, 0f3F000000;
	copysign.f32 	%f37, %f1, %f36;
	mul.f32 	%f6, %f37, %f66;
	abs.f32 	%f38, %f6;
	mov.f32 	%f39, 0f3F800000;
	sub.f32 	%f40, %f39, %f38;
	rcp.approx.ftz.f32 	%f41, %f40;
	add.f32 	%f42, %f41, %f41;
	mul.f32 	%f43, %f38, %f42;
	setp.gt.f32 	%p6, %f38, 0f7E800000;
	selp.f32 	%f7, 0fC0000000, %f43, %p6;
	add.rz.f32 	%f44, %f7, %f39;
	mov.b32 	%r15, %f44;
	add.s32 	%r16, %r15, -1061158912;
	and.b32  	%r17, %r16, -8388608;
	mov.b32 	%r5, %f7;
	sub.s32 	%r18, %r5, %r17;
	mov.b32 	%f45, %r18;
	sub.s32 	%r19, 1082130432, %r17;
	mov.b32 	%f46, %r19;
	fma.rn.f32 	%f47, %f46, 0f3E800000, 0fBF800000;
	add.f32 	%f48, %f47, %f45;
	cvt.rn.f32.s32 	%f49, %r17;
	mul.f32 	%f50, %f49, 0f34000000;
	fma.rn.f32 	%f51, %f48, 0fBD39BF78, 0f3DD80012;
	fma.rn.f32 	%f52, %f51, %f48, 0fBE0778E0;
	fma.rn.f32 	%f53, %f52, %f48, 0f3E146475;
	fma.rn.f32 	%f54, %f53, %f48, 0fBE2A68DD;
	fma.rn.f32 	%f55, %f54, %f48, 0f3E4CAF9E;
	fma.rn.f32 	%f56, %f55, %f48, 0fBE800042;
	fma.rn.f32 	%f57, %f56, %f48, 0f3EAAAAE6;
	fma.rn.f32 	%f58, %f57, %f48, 0fBF000000;
	mul.f32 	%f59, %f48, %f58;
	fma.rn.f32 	%f60, %f59, %f48, %f48;
	fma.rn.f32 	%f67, %f50, 0f3F317218, %f60;
	setp.lt.u32 	%p7, %r5, 2139095040;
	@%p7 bra 	$L__BB0_5;
	setp.gt.s32 	%p8, %r5, -1082130432;
	fma.rn.f32 	%f61, %f7, 0f7F800000, 0f7F800000;
	selp.f32 	%f62, %f61, %f67, %p8;
	setp.eq.f32 	%p9, %f7, 0f00000000;
	selp.f32 	%f67, 0f80000000, %f62, %p9;
$L__BB0_5:
	mov.f32 	%f63, 0f3F000000;
	copysign.f32 	%f64, %f6, %f63;
	mul.f32 	%f65, %f64, %f67;
	cvta.to.global.u64 	%rd6, %rd1;
	add.s64 	%rd8, %rd6, %rd4;
	st.global.f32 	[%rd8], %f65;
$L__BB0_6:
	ret;

}
	// .globl	default_function_kernel_3
.visible .entry default_function_kernel_3(
	.param .u64 .ptr .align 1 default_function_kernel_3_param_0,
	.param .u64 .ptr .align 1 default_function_kernel_3_param_1
)
.maxntid 16
{
	.reg .pred 	%p<8>;
	.reg .b32 	%r<14>;
	.reg .b32 	%f<40>;
	.reg .b64 	%rd<9>;

	ld.param.u64 	%rd1, [default_function_kernel_3_param_0];
	ld.param.u64 	%rd2, [default_function_kernel_3_param_1];
	mov.u32 	%r1, %ctaid.x;
	shl.b32 	%r5, %r1, 1;
	mov.u32 	%r2, %tid.x;
	shr.u32 	%r6, %r2, 3;
	or.b32  	%r7, %r5, %r6;
	setp.gt.u32 	%p1, %r7, 8;
	@%p1 bra 	$L__BB1_4;
	cvta.to.global.u64 	%rd3, %rd2;
	shl.b32 	%r8, %r1, 4;
	or.b32  	%r3, %r8, %r2;
	mul.wide.u32 	%rd4, %r3, 4;
	add.s64 	%rd5, %rd3, %rd4;
	ld.global.nc.f32 	%f7, [%rd5];
	abs.f32 	%f8, %f7;
	sub.f32 	%f1, %f7, %f8;
	abs.f32 	%f2, %f1;
	fma.rn.f32 	%f9, %f1, %f1, 0f3F800000;
	rsqrt.approx.ftz.f32 	%f10, %f9;
	fma.rn.f32 	%f11, %f9, %f10, 0f3F800000;
	rcp.approx.ftz.f32 	%f12, %f11;
	mul.f32 	%f13, %f2, %f12;
	fma.rn.f32 	%f14, %f2, %f13, %f2;
	setp.gt.f32 	%p2, %f2, 0f4B000000;
	selp.f32 	%f3, %f2, %f14, %p2;
	mov.f32 	%f15, 0f3F800000;
	add.rz.f32 	%f16, %f3, %f15;
	mov.b32 	%r9, %f16;
	add.s32 	%r10, %r9, -1061158912;
	and.b32  	%r11, %r10, -8388608;
	mov.b32 	%r4, %f3;
	sub.s32 	%r12, %r4, %r11;
	mov.b32 	%f17, %r12;
	sub.s32 	%r13, 1082130432, %r11;
	mov.b32 	%f18, %r13;
	fma.rn.f32 	%f19, %f18, 0f3E800000, 0fBF800000;
	add.f32 	%f20, %f19, %f17;
	cvt.rn.f32.s32 	%f21, %r11;
	mul.f32 	%f22, %f21, 0f34000000;
	fma.rn.f32 	%f23, %f20, 0fBD39BF78, 0f3DD80012;
	fma.rn.f32 	%f24, %f23, %f20, 0fBE0778E0;
	fma.rn.f32 	%f25, %f24, %f20, 0f3E146475;
	fma.rn.f32 	%f26, %f25, %f20, 0fBE2A68DD;
	fma.rn.f32 	%f27, %f26, %f20, 0f3E4CAF9E;
	fma.rn.f32 	%f28, %f27, %f20, 0fBE800042;
	fma.rn.f32 	%f29, %f28, %f20, 0f3EAAAAE6;
	fma.rn.f32 	%f30, %f29, %f20, 0fBF000000;
	mul.f32 	%f31, %f20, %f30;
	fma.rn.f32 	%f32, %f31, %f20, %f20;
	fma.rn.f32 	%f39, %f22, 0f3F317218, %f32;
	setp.lt.u32 	%p3, %r4, 2139095040;
	@%p3 bra 	$L__BB1_3;
	setp.gt.s32 	%p4, %r4, -1082130432;
	fma.rn.f32 	%f33, %f3, 0f7F800000, 0f7F800000;
	selp.f32 	%f34, %f33, %f39, %p4;
	setp.eq.f32 	%p5, %f3, 0f00000000;
	selp.f32 	%f39, 0f80000000, %f34, %p5;
$L__BB1_3:
	setp.gt.f32 	%p6, %f2, 0f4B000000;
	add.f32 	%f35, %f39, 0f3F317218;
	selp.f32 	%f36, %f35, %f39, %p6;
	setp.num.f32 	%p7, %f2, %f2;
	copysign.f32 	%f37, %f1, %f36;
	selp.f32 	%f38, %f37, %f36, %p7;
	cvta.to.global.u64 	%rd6, %rd1;
	add.s64 	%rd8, %rd6, %rd4;
	st.global.f32 	[%rd8], %f38;
$L__BB1_4:
	ret;

}
	// .globl	default_function_kernel_2
.visible .entry default_function_kernel_2(
	.param .u64 .ptr .align 1 default_function_kernel_2_param_0,
	.param .u64 .ptr .align 1 default_function_kernel_2_param_1
)
.maxntid 8
{
	.reg .b32 	%r<5>;
	.reg .b32 	%f<5>;
	.reg .b64 	%rd<8>;

	ld.param.u64 	%rd1, [default_function_kernel_2_param_0];
	ld.param.u64 	%rd2, [default_function_kernel_2_param_1];
	cvta.to.global.u64 	%rd3, %rd1;
	cvta.to.global.u64 	%rd4, %rd2;
	mov.u32 	%r1, %ctaid.x;
	shl.b32 	%r2, %r1, 3;
	mov.u32 	%r3, %tid.x;
	or.b32  	%r4, %r2, %r3;
	mul.wide.u32 	%rd5, %r4, 4;
	add.s64 	%rd6, %rd4, %rd5;
	ld.global.nc.f32 	%f1, [%rd6];
	abs.f32 	%f2, %f1;
	sub.f32 	%f3, %f1, %f2;
	mul.f32 	%f4, %f1, %f3;
	add.s64 	%rd7, %rd3, %rd5;
	st.global.f32 	[%rd7], %f4;
	ret;

}
	// .globl	default_function_kernel
.visible .entry default_function_kernel(
	.param .u64 .ptr .align 1 default_function_kernel_param_0,
	.param .u64 .ptr .align 1 default_function_kernel_param_1
)
.maxntid 32
{
	.reg .pred 	%p<2>;
	.reg .b32 	%r<8>;
	.reg .b32 	%f<4>;
	.reg .b64 	%rd<8>;

	ld.param.u64 	%rd1, [default_function_kernel_param_0];
	ld.param.u64 	%rd2, [default_function_kernel_param_1];
	mov.u32 	%r1, %ctaid.x;
	shl.b32 	%r3, %r1, 2;
	mov.u32 	%r2, %tid.x;
	shr.u32 	%r4, %r2, 3;
	or.b32  	%r5, %r3, %r4;
	setp.gt.u32 	%p1, %r5, 8;
	@%p1 bra 	$L__BB3_2;
	cvta.to.global.u64 	%rd3, %rd2;
	cvta.to.global.u64 	%rd4, %rd1;
	shl.b32 	%r6, %r1, 5;
	or.b32  	%r7, %r6, %r2;
	mul.wide.u32 	%rd5, %r7, 4;
	add.s64 	%rd6, %rd3, %rd5;
	ld.global.nc.f32 	%f1, [%rd6];
	mul.f32 	%f2, %f1, 0f3FB8AA3B;
	ex2.approx.f32 	%f3, %f2;
	add.s64 	%rd7, %rd4, %rd5;
	st.global.f32 	[%rd7], %f3;
$L__BB3_2:
	ret;

}


// ===== COMPILED SASS (sm_100) =====

	.target	sm_100

	.elftype	@"ET_EXEC"


//--------------------- .note.nv.tkinfo           --------------------------
	.section	.note.nv.tkinfo,"",@"SHT_NOTE"
	.sectionflags	@"SHF_NOTE_NV_TKINFO"
	.tkinfo
        /*0018*/ 	.word	0x00000002
        /*0030*/ 	.string	""
        /*0030*/ 	.string	"ptxas"
        /*0030*/ 	.string	"Cuda compilation tools, release 13.0, V13.0.88"
        /*0030*/ 	.string	"Build cuda_13.0.r13.0/compiler.36424714_0"
        /*0030*/ 	.string	"-arch sm_100 -m 64 "



//--------------------- .note.nv.cuinfo           --------------------------
	.section	.note.nv.cuinfo,"",@"SHT_NOTE"
	.sectionflags	@"SHF_NOTE_NV_CUINFO"
        /*0018*/ 	.short	0x0002
        /*001a*/ 	.short	0x0064
        /*001c*/ 	.short	0x0082
	.zero		2


//--------------------- .nv.info                  --------------------------
	.section	.nv.info,"",@"SHT_CUDA_INFO"
	.align	4


	//----- nvinfo : EIATTR_REGCOUNT
	.align		4
        /*0000*/ 	.byte	0x04, 0x2f
        /*0002*/ 	.short	(.L_1 - .L_0)
	.align		4
.L_0:
        /*0004*/ 	.word	index@(default_function_kernel_1)
        /*0008*/ 	.word	0x0000000e


	//----- nvinfo : EIATTR_FRAME_SIZE
	.align		4
.L_1:
        /*000c*/ 	.byte	0x04, 0x11
        /*000e*/ 	.short	(.L_3 - .L_2)
	.align		4
.L_2:
        /*0010*/ 	.word	index@(default_function_kernel_1)
        /*0014*/ 	.word	0x00000000


	//----- nvinfo : EIATTR_REGCOUNT
	.align		4
.L_3:
        /*0018*/ 	.byte	0x04, 0x2f
        /*001a*/ 	.short	(.L_5 - .L_4)
	.align		4
.L_4:
        /*001c*/ 	.word	index@(default_function_kernel_3)
        /*0020*/ 	.word	0x0000000c


	//----- nvinfo : EIATTR_FRAME_SIZE
	.align		4
.L_5:
        /*0024*/ 	.byte	0x04, 0x11
        /*0026*/ 	.short	(.L_7 - .L_6)
	.align		4
.L_6:
        /*0028*/ 	.word	index@(default_function_kernel_3)
        /*002c*/ 	.word	0x00000000


	//----- nvinfo : EIATTR_REGCOUNT
	.align		4
.L_7:
        /*0030*/ 	.byte	0x04, 0x2f
        /*0032*/ 	.short	(.L_9 - .L_8)
	.align		4
.L_8:
        /*0034*/ 	.word	index@(default_function_kernel_2)
        /*0038*/ 	.word	0x0000000c


	//----- nvinfo : EIATTR_FRAME_SIZE
	.align		4
.L_9:
        /*003c*/ 	.byte	0x04, 0x11
        /*003e*/ 	.short	(.L_11 - .L_10)
	.align		4
.L_10:
        /*0040*/ 	.word	index@(default_function_kernel_2)
        /*0044*/ 	.word	0x00000000


	//----- nvinfo : EIATTR_REGCOUNT
	.align		4
.L_11:
        /*0048*/ 	.byte	0x04, 0x2f
        /*004a*/ 	.short	(.L_13 - .L_12)
	.align		4
.L_12:
        /*004c*/ 	.word	index@(default_function_kernel)
        /*0050*/ 	.word	0x0000000c


	//----- nvinfo : EIATTR_FRAME_SIZE
	.align		4
.L_13:
        /*0054*/ 	.byte	0x04, 0x11
        /*0056*/ 	.short	(.L_15 - .L_14)
	.align		4
.L_14:
        /*0058*/ 	.word	index@(default_function_kernel)
        /*005c*/ 	.word	0x00000000


	//----- nvinfo : EIATTR_MIN_STACK_SIZE
	.align		4
.L_15:
        /*0060*/ 	.byte	0x04, 0x12
        /*0062*/ 	.short	(.L_17 - .L_16)
	.align		4
.L_16:
        /*0064*/ 	.word	index@(default_function_kernel)
        /*0068*/ 	.word	0x00000000


	//----- nvinfo : EIATTR_MIN_STACK_SIZE
	.align		4
.L_17:
        /*006c*/ 	.byte	0x04, 0x12
        /*006e*/ 	.short	(.L_19 - .L_18)
	.align		4
.L_18:
        /*0070*/ 	.word	index@(default_function_kernel_2)
        /*0074*/ 	.word	0x00000000


	//----- nvinfo : EIATTR_MIN_STACK_SIZE
	.align		4
.L_19:
        /*0078*/ 	.byte	0x04, 0x12
        /*007a*/ 	.short	(.L_21 - .L_20)
	.align		4
.L_20:
        /*007c*/ 	.word	index@(default_function_kernel_3)
        /*0080*/ 	.word	0x00000000


	//----- nvinfo : EIATTR_MIN_STACK_SIZE
	.align		4
.L_21:
        /*0084*/ 	.byte	0x04, 0x12
        /*0086*/ 	.short	(.L_23 - .L_22)
	.align		4
.L_22:
        /*0088*/ 	.word	index@(default_function_kernel_1)
        /*008c*/ 	.word	0x00000000
.L_23:


//--------------------- .nv.compat                --------------------------
	.section	.nv.compat,"",@"SHT_CUDA_COMPAT_INFO"
	.align	4
        /*0000*/ 	.byte	0x02, 0x09, 0x00, 0x00, 0x02, 0x02, 0x01, 0x00, 0x02, 0x05, 0x05, 0x00, 0x03, 0x07, 0x01, 0x01
        /*0010*/ 	.byte	0x02, 0x03, 0x00, 0x00, 0x02, 0x06, 0x01, 0x00, 0x04, 0x0b, 0x08, 0x00, 0x01, 0x00, 0x00, 0x00
        /*0020*/ 	.byte	0x00, 0x00, 0x00, 0x00


//--------------------- .nv.info.default_function_kernel --------------------------
	.section	.nv.info.default_function_kernel,"",@"SHT_CUDA_INFO"
	.sectionflags	@""
	.align	4


	//----- nvinfo : EIATTR_CUDA_API_VERSION
	.align		4
        /*0000*/ 	.byte	0x04, 0x37
        /*0002*/ 	.short	(.L_25 - .L_24)
.L_24:
        /*0004*/ 	.word	0x00000082


	//----- nvinfo : EIATTR_KPARAM_INFO
	.align		4
.L_25:
        /*0008*/ 	.byte	0x04, 0x17
        /*000a*/ 	.short	(.L_27 - .L_26)
.L_26:
        /*000c*/ 	.word	0x00000000
        /*0010*/ 	.short	0x0001
        /*0012*/ 	.short	0x0008
        /*0014*/ 	.byte	0x00, 0xf5, 0x21, 0x00


	//----- nvinfo : EIATTR_KPARAM_INFO
	.align		4
.L_27:
        /*0018*/ 	.byte	0x04, 0x17
        /*001a*/ 	.short	(.L_29 - .L_28)
.L_28:
        /*001c*/ 	.word	0x00000000
        /*0020*/ 	.short	0x0000
        /*0022*/ 	.short	0x0000
        /*0024*/ 	.byte	0x00, 0xf5, 0x21, 0x00


	//----- nvinfo : EIATTR_SPARSE_MMA_MASK
	.align		4
.L_29:
        /*0028*/ 	.byte	0x03, 0x50
        /*002a*/ 	.short	0x0000


	//----- nvinfo : EIATTR_MAXREG_COUNT
	.align		4
        /*002c*/ 	.byte	0x03, 0x1b
        /*002e*/ 	.short	0x00ff


	//----- nvinfo : EIATTR_MERCURY_ISA_VERSION
	.align		4
        /*0030*/ 	.byte	0x03, 0x5f
        /*0032*/ 	.short	0x0101


	//----- nvinfo : EIATTR_VRC_CTA_INIT_COUNT
	.align		4
        /*0034*/ 	.byte	0x02, 0x4a
	.zero		1
	.zero		1


	//----- nvinfo : EIATTR_EXIT_INSTR_OFFSETS
	.align		4
        /*0038*/ 	.byte	0x04, 0x1c
        /*003a*/ 	.short	(.L_31 - .L_30)


	//   ....[0]....
.L_30:
        /*003c*/ 	.word	0x00000070


	//   ....[1]....
        /*0040*/ 	.word	0x00000160


	//----- nvinfo : EIATTR_MAX_THREADS
	.align		4
.L_31:
        /*0044*/ 	.byte	0x04, 0x05
        /*0046*/ 	.short	(.L_33 - .L_32)
.L_32:
        /*0048*/ 	.word	0x00000020
        /*004c*/ 	.word	0x00000001
        /*0050*/ 	.word	0x00000001


	//----- nvinfo : EIATTR_CBANK_PARAM_SIZE
	.align		4
.L_33:
        /*0054*/ 	.byte	0x03, 0x19
        /*0056*/ 	.short	0x0010


	//----- nvinfo : EIATTR_PARAM_CBANK
	.align		4
        /*0058*/ 	.byte	0x04, 0x0a
        /*005a*/ 	.short	(.L_35 - .L_34)
	.align		4
.L_34:
        /*005c*/ 	.word	index@(.nv.constant0.default_function_kernel)
        /*0060*/ 	.short	0x0380
        /*0062*/ 	.short	0x0010


	//----- nvinfo : EIATTR_SW_WAR
	.align		4
.L_35:
        /*0064*/ 	.byte	0x04, 0x36
        /*0066*/ 	.short	(.L_37 - .L_36)
.L_36:
        /*0068*/ 	.word	0x00000008
.L_37:


//--------------------- .nv.info.default_function_kernel_2 --------------------------
	.section	.nv.info.default_function_kernel_2,"",@"SHT_CUDA_INFO"
	.sectionflags	@""
	.align	4


	//----- nvinfo : EIATTR_CUDA_API_VERSION
	.align		4
        /*0000*/ 	.byte	0x04, 0x37
        /*0002*/ 	.short	(.L_39 - .L_38)
.L_38:
        /*0004*/ 	.word	0x00000082


	//----- nvinfo : EIATTR_KPARAM_INFO
	.align		4
.L_39:
        /*0008*/ 	.byte	0x04, 0x17
        /*000a*/ 	.short	(.L_41 - .L_40)
.L_40:
        /*000c*/ 	.word	0x00000000
        /*0010*/ 	.short	0x0001
        /*0012*/ 	.short	0x0008
        /*0014*/ 	.byte	0x00, 0xf5, 0x21, 0x00


	//----- nvinfo : EIATTR_KPARAM_INFO
	.align		4
.L_41:
        /*0018*/ 	.byte	0x04, 0x17
        /*001a*/ 	.short	(.L_43 - .L_42)
.L_42:
        /*001c*/ 	.word	0x00000000
        /*0020*/ 	.short	0x0000
        /*0022*/ 	.short	0x0000
        /*0024*/ 	.byte	0x00, 0xf5, 0x21, 0x00


	//----- nvinfo : EIATTR_SPARSE_MMA_MASK
	.align		4
.L_43:
        /*0028*/ 	.byte	0x03, 0x50
        /*002a*/ 	.short	0x0000


	//----- nvinfo : EIATTR_MAXREG_COUNT
	.align		4
        /*002c*/ 	.byte	0x03, 0x1b
        /*002e*/ 	.short	0x00ff


	//----- nvinfo : EIATTR_MERCURY_ISA_VERSION
	.align		4
        /*0030*/ 	.byte	0x03, 0x5f
        /*0032*/ 	.short	0x0101


	//----- nvinfo : EIATTR_VRC_CTA_INIT_COUNT
	.align		4
        /*0034*/ 	.byte	0x02, 0x4a
	.zero		1
	.zero		1


	//----- nvinfo : EIATTR_EXIT_INSTR_OFFSETS
	.align		4
        /*0038*/ 	.byte	0x04, 0x1c
        /*003a*/ 	.short	(.L_45 - .L_44)


	//   ....[0]....
.L_44:
        /*003c*/ 	.word	0x000000e0


	//----- nvinfo : EIATTR_MAX_THREADS
	.align		4
.L_45:
        /*0040*/ 	.byte	0x04, 0x05
        /*0042*/ 	.short	(.L_47 - .L_46)
.L_46:
        /*0044*/ 	.word	0x00000008
        /*0048*/ 	.word	0x00000001
        /*004c*/ 	.word	0x00000001


	//----- nvinfo : EIATTR_CBANK_PARAM_SIZE
	.align		4
.L_47:
        /*0050*/ 	.byte	0x03, 0x19
        /*0052*/ 	.short	0x0010


	//----- nvinfo : EIATTR_PARAM_CBANK
	.align		4
        /*0054*/ 	.byte	0x04, 0x0a
        /*0056*/ 	.short	(.L_49 - .L_48)
	.align		4
.L_48:
        /*0058*/ 	.word	index@(.nv.constant0.default_function_kernel_2)
        /*005c*/ 	.short	0x0380
        /*005e*/ 	.short	0x0010


	//----- nvinfo : EIATTR_SW_WAR
	.align		4
.L_49:
        /*0060*/ 	.byte	0x04, 0x36
        /*0062*/ 	.short	(.L_51 - .L_50)
.L_50:
        /*0064*/ 	.word	0x00000008
.L_51:


//--------------------- .nv.info.default_function_kernel_3 --------------------------
	.section	.nv.info.default_function_kernel_3,"",@"SHT_CUDA_INFO"
	.sectionflags	@""
	.align	4


	//----- nvinfo : EIATTR_CUDA_API_VERSION
	.align		4
        /*0000*/ 	.byte	0x04, 0x37
        /*0002*/ 	.short	(.L_53 - .L_52)
.L_52:
        /*0004*/ 	.word	0x00000082


	//----- nvinfo : EIATTR_KPARAM_INFO
	.align		4
.L_53:
        /*0008*/ 	.byte	0x04, 0x17
        /*000a*/ 	.short	(.L_55 - .L_54)
.L_54:
        /*000c*/ 	.word	0x00000000
        /*0010*/ 	.short	0x0001
        /*0012*/ 	.short	0x0008
        /*0014*/ 	.byte	0x00, 0xf5, 0x21, 0x00


	//----- nvinfo : EIATTR_KPARAM_INFO
	.align		4
.L_55:
        /*0018*/ 	.byte	0x04, 0x17
        /*001a*/ 	.short	(.L_57 - .L_56)
.L_56:
        /*001c*/ 	.word	0x00000000
        /*0020*/ 	.short	0x0000
        /*0022*/ 	.short	0x0000
        /*0024*/ 	.byte	0x00, 0xf5, 0x21, 0x00


	//----- nvinfo : EIATTR_SPARSE_MMA_MASK
	.align		4
.L_57:
        /*0028*/ 	.byte	0x03, 0x50
        /*002a*/ 	.short	0x0000


	//----- nvinfo : EIATTR_MAXREG_COUNT
	.align		4
        /*002c*/ 	.byte	0x03, 0x1b
        /*002e*/ 	.short	0x00ff


	//----- nvinfo : EIATTR_MERCURY_ISA_VERSION
	.align		4
        /*0030*/ 	.byte	0x03, 0x5f
        /*0032*/ 	.short	0x0101


	//----- nvinfo : EIATTR_VRC_CTA_INIT_COUNT
	.align		4
        /*0034*/ 	.byte	0x02, 0x4a
	.zero		1
	.zero		1


	//----- nvinfo : EIATTR_EXIT_INSTR_OFFSETS
	.align		4
        /*0038*/ 	.byte	0x04, 0x1c
        /*003a*/ 	.short	(.L_59 - .L_58)


	//   ....[0]....
.L_58:
        /*003c*/ 	.word	0x00000070


	//   ....[1]....
        /*0040*/ 	.word	0x000003a0


	//----- nvinfo : EIATTR_MAX_THREADS
	.align		4
.L_59:
        /*0044*/ 	.byte	0x04, 0x05
        /*0046*/ 	.short	(.L_61 - .L_60)
.L_60:
        /*0048*/ 	.word	0x00000010
        /*004c*/ 	.word	0x00000001
        /*0050*/ 	.word	0x00000001


	//----- nvinfo : EIATTR_CBANK_PARAM_SIZE
	.align		4
.L_61:
        /*0054*/ 	.byte	0x03, 0x19
        /*0056*/ 	.short	0x0010


	//----- nvinfo : EIATTR_PARAM_CBANK
	.align		4
        /*0058*/ 	.byte	0x04, 0x0a
        /*005a*/ 	.short	(.L_63 - .L_62)
	.align		4
.L_62:
        /*005c*/ 	.word	index@(.nv.constant0.default_function_kernel_3)
        /*0060*/ 	.short	0x0380
        /*0062*/ 	.short	0x0010


	//----- nvinfo : EIATTR_SW_WAR
	.align		4
.L_63:
        /*0064*/ 	.byte	0x04, 0x36
        /*0066*/ 	.short	(.L_65 - .L_64)
.L_64:
        /*0068*/ 	.word	0x00000008
.L_65:


//--------------------- .nv.info.default_function_kernel_1 --------------------------
	.section	.nv.info.default_function_kernel_1,"",@"SHT_CUDA_INFO"
	.sectionflags	@""
	.align	4


	//----- nvinfo : EIATTR_CUDA_API_VERSION
	.align		4
        /*0000*/ 	.byte	0x04, 0x37
        /*0002*/ 	.short	(.L_67 - .L_66)
.L_66:
        /*0004*/ 	.word	0x00000082


	//----- nvinfo : EIATTR_KPARAM_INFO
	.align		4
.L_67:
        /*0008*/ 	.byte	0x04, 0x17
        /*000a*/ 	.short	(.L_69 - .L_68)
.L_68:
        /*000c*/ 	.word	0x00000000
        /*0010*/ 	.short	0x0001
        /*0012*/ 	.short	0x0008
        /*0014*/ 	.byte	0x00, 0xf5, 0x21, 0x00


	//----- nvinfo : EIATTR_KPARAM_INFO
	.align		4
.L_69:
        /*0018*/ 	.byte	0x04, 0x17
        /*001a*/ 	.short	(.L_71 - .L_70)
.L_70:
        /*001c*/ 	.word	0x00000000
        /*0020*/ 	.short	0x0000
        /*0022*/ 	.short	0x0000
        /*0024*/ 	.byte	0x00, 0xf5, 0x21, 0x00


	//----- nvinfo : EIATTR_SPARSE_MMA_MASK
	.align		4
.L_71:
        /*0028*/ 	.byte	0x03, 0x50
        /*002a*/ 	.short	0x0000


	//----- nvinfo : EIATTR_MAXREG_COUNT
	.align		4
        /*002c*/ 	.byte	0x03, 0x1b
        /*002e*/ 	.short	0x00ff


	//----- nvinfo : EIATTR_MERCURY_ISA_VERSION
	.align		4
        /*0030*/ 	.byte	0x03, 0x5f
        /*0032*/ 	.short	0x0101


	//----- nvinfo : EIATTR_VRC_CTA_INIT_COUNT
	.align		4
        /*0034*/ 	.byte	0x02, 0x4a
	.zero		1
	.zero		1


	//----- nvinfo : EIATTR_EXIT_INSTR_OFFSETS
	.align		4
        /*0038*/ 	.byte	0x04, 0x1c
        /*003a*/ 	.short	(.L_73 - .L_72)


	//   ....[0]....
.L_72:
        /*003c*/ 	.word	0x00000070


	//   ....[1]....
        /*0040*/ 	.word	0x00000580


	//----- nvinfo : EIATTR_MAX_THREADS
	.align		4
.L_73:
        /*0044*/ 	.byte	0x04, 0x05
        /*0046*/ 	.short	(.L_75 - .L_74)
.L_74:
        /*0048*/ 	.word	0x00000020
        /*004c*/ 	.word	0x00000001
        /*0050*/ 	.word	0x00000001


	//----- nvinfo : EIATTR_CBANK_PARAM_SIZE
	.align		4
.L_75:
        /*0054*/ 	.byte	0x03, 0x19
        /*0056*/ 	.short	0x0010


	//----- nvinfo : EIATTR_PARAM_CBANK
	.align		4
        /*0058*/ 	.byte	0x04, 0x0a
        /*005a*/ 	.short	(.L_77 - .L_76)
	.align		4
.L_76:
        /*005c*/ 	.word	index@(.nv.constant0.default_function_kernel_1)
        /*0060*/ 	.short	0x0380
        /*0062*/ 	.short	0x0010


	//----- nvinfo : EIATTR_SW_WAR
	.align		4
.L_77:
        /*0064*/ 	.byte	0x04, 0x36
        /*0066*/ 	.short	(.L_79 - .L_78)
.L_78:
        /*0068*/ 	.word	0x00000008
.L_79:


//--------------------- .nv.callgraph             --------------------------
	.section	.nv.callgraph,"",@"SHT_CUDA_CALLGRAPH"
	.align	4
	.sectionentsize	8
	.align		4
        /*0000*/ 	.word	0x00000000
	.align		4
        /*0004*/ 	.word	0xffffffff
	.align		4
        /*0008*/ 	.word	0x00000000
	.align		4
        /*000c*/ 	.word	0xfffffffe
	.align		4
        /*0010*/ 	.word	0x00000000
	.align		4
        /*0014*/ 	.word	0xfffffffd
	.align		4
        /*0018*/ 	.word	0x00000000
	.align		4
        /*001c*/ 	.word	0xfffffffc


//--------------------- .text.default_function_kernel --------------------------
	.section	.text.default_function_kernel,"ax",@progbits
	.align	128
        .global         default_function_kernel
        .type           default_function_kernel,@function
        .size           default_function_kernel,(.L_x_4 - default_function_kernel)
        .other          default_function_kernel,@"STO_CUDA_ENTRY STV_DEFAULT"
default_function_kernel:
.text.default_function_kernel:
[----:B------:R-:W-:Y:S01]  /*0000*/  LDC R1, c[0x0][0x37c] ;  /* 0x0000df00ff017b82 */ /* 0x000fe20000000800 */
[----:B------:R-:W0:Y:S07]  /*0010*/  S2R R7, SR_TID.X ;  /* 0x0000000000077919 */ /* 0x000e2e0000002100 */
[----:B------:R-:W1:Y:S02]  /*0020*/  S2UR UR5, SR_CTAID.X ;  /* 0x00000000000579c3 */ /* 0x000e640000002500 */
[----:B-1----:R-:W-:Y:S01]  /*0030*/  USHF.L.U32 UR4, UR5, 0x2, URZ ;  /* 0x0000000205047899 */ /* 0x002fe200080006ff */
[----:B0-----:R-:W-:-:S05]  /*0040*/  SHF.R.U32.HI R0, RZ, 0x3, R7 ;  /* 0x00000003ff007819 */ /* 0x001fca0000011607 */
[----:B------:R-:W-:-:S04]  /*0050*/  LOP3.LUT R0, R0, UR4, RZ, 0xfc, !PT ;  /* 0x0000000400007c12 */ /* 0x000fc8000f8efcff */
[----:B------:R-:W-:-:S13]  /*0060*/  ISETP.GT.U32.AND P0, PT, R0, 0x8, PT ;  /* 0x000000080000780c */ /* 0x000fda0003f04070 */
[----:B------:R-:W-:Y:S05]  /*0070*/  @P0 EXIT ;  /* 0x000000000000094d */ /* 0x000fea0003800000 */
[----:B------:R-:W0:Y:S01]  /*0080*/  LDC.64 R2, c[0x0][0x388] ;  /* 0x0000e200ff027b82 */ /* 0x000e220000000a00 */
[----:B------:R-:W1:Y:S01]  /*0090*/  LDCU.64 UR6, c[0x0][0x358] ;  /* 0x00006b00ff0677ac */ /* 0x000e620008000a00 */
[----:B------:R-:W-:-:S06]  /*00a0*/  USHF.L.U32 UR4, UR5, 0x5, URZ ;  /* 0x0000000505047899 */ /* 0x000fcc00080006ff */
[----:B------:R-:W2:Y:S01]  /*00b0*/  LDC.64 R4, c[0x0][0x380] ;  /* 0x0000e000ff047b82 */ /* 0x000ea20000000a00 */
[----:B------:R-:W-:-:S05]  /*00c0*/  LOP3.LUT R7, R7, UR4, RZ, 0xfc, !PT ;  /* 0x0000000407077c12 */ /* 0x000fca000f8efcff */
[----:B0-----:R-:W-:-:S06]  /*00d0*/  IMAD.WIDE.U32 R2, R7, 0x4, R2 ;  /* 0x0000000407027825 */ /* 0x001fcc00078e0002 */
[----:B-1----:R-:W3:Y:S01]  /*00e0*/  LDG.E.CONSTANT R2, desc[UR6][R2.64] ;  /* 0x0000000602027981 */ /* 0x002ee2000c1e9900 */
[----:B--2---:R-:W-:-:S04]  /*00f0*/  IMAD.WIDE.U32 R4, R7, 0x4, R4 ;  /* 0x0000000407047825 */ /* 0x004fc800078e0004 */
[----:B---3--:R-:W-:-:S05]  /*0100*/  FMUL R0, R2, 1.4426950216293334961 ;  /* 0x3fb8aa3b02007820 */ /* 0x008fca0000400000 */
[----:B------:R-:W-:-:S13]  /*0110*/  FSETP.GEU.AND P0, PT, R0, -126, PT ;  /* 0xc2fc00000000780b */ /* 0x000fda0003f0e000 */
[----:B------:R-:W-:-:S04]  /*0120*/  @!P0 FMUL R0, R0, 0.5 ;  /* 0x3f00000000008820 */ /* 0x000fc80000400000 */
[----:B------:R-:W0:Y:S02]  /*0130*/  MUFU.EX2 R9, R0 ;  /* 0x0000000000097308 */ /* 0x000e240000000800 */
[----:B0-----:R-:W-:-:S05]  /*0140*/  @!P0 FMUL R9, R9, R9 ;  /* 0x0000000909098220 */ /* 0x001fca0000400000 */
[----:B------:R-:W-:Y:S01]  /*0150*/  STG.E desc[UR6][R4.64], R9 ;  /* 0x0000000904007986 */ /* 0x000fe2000c101906 */
[----:B------:R-:W-:Y:S05]  /*0160*/  EXIT ;  /* 0x000000000000794d */ /* 0x000fea0003800000 */
.L_x_0:
[----:B------:R-:W-:-:S00]  /*0170*/  BRA `(.L_x_0) ;  /* 0xfffffffc00fc7947 */ /* 0x000fc0000383ffff */
[----:B------:R-:W-:-:S00]  /*0180*/  NOP ;  /* 0x0000000000007918 */ /* 0x000fc00000000000 */
[----:B------:R-:W-:-:S00]  /*0190*/  NOP ;  /* 0x0000000000007918 */ /* 0x000fc00000000000 */
[----:B------:R-:W-:-:S00]  /*01a0*/  NOP ;  /* 0x0000000000007918 */ /* 0x000fc00000000000 */
[----:B------:R-:W-:-:S00]  /*01b0*/  NOP ;  /* 0x0000000000007918 */ /* 0x000fc00000000000 */
[----:B------:R-:W-:-:S00]  /*01c0*/  NOP ;  /* 0x0000000000007918 */ /* 0x000fc00000000000 */
[----:B------:R-:W-:-:S00]  /*01d0*/  NOP ;  /* 0x0000000000007918 */ /* 0x000fc00000000000 */
[----:B------:R-:W-:-:S00]  /*01e0*/  NOP ;  /* 0x0000000000007918 */ /* 0x000fc00000000000 */
[----:B------:R-:W-:-:S00]  /*01f0*/  NOP ;  /* 0x0000000000007918 */ /* 0x000fc00000000000 */
.L_x_4:


//--------------------- .text.default_function_kernel_2 --------------------------
	.section	.text.default_function_kernel_2,"ax",@progbits
	.align	128
        .global         default_function_kernel_2
        .type           default_function_kernel_2,@function
        .size           default_function_kernel_2,(.L_x_5 - default_function_kernel_2)
        .other          default_function_kernel_2,@"STO_CUDA_ENTRY STV_DEFAULT"
default_function_kernel_2:
.text.default_function_kernel_2:
[----:B------:R-:W-:Y:S01]  /*0000*/  LDC R1, c[0x0][0x37c] ;  /* 0x0000df00ff017b82 */ /* 0x000fe20000000800 */
[----:B------:R-:W0:Y:S07]  /*0010*/  S2R R7, SR_TID.X ;  /* 0x0000000000077919 */ /* 0x000e2e0000002100 */
[----:B------:R-:W1:Y:S01]  /*0020*/  S2UR UR4, SR_CTAID.X ;  /* 0x00000000000479c3 */ /* 0x000e620000002500 */
[----:B------:R-:W2:Y:S07]  /*0030*/  LDCU.64 UR6, c[0x0][0x358] ;  /* 0x00006b00ff0677ac */ /* 0x000eae0008000a00 */
[----:B------:R-:W3:Y:S08]  /*0040*/  LDC.64 R2, c[0x0][0x388] ;  /* 0x0000e200ff027b82 */ /* 0x000ef00000000a00 */
[----:B------:R-:W4:Y:S01]  /*0050*/  LDC.64 R4, c[0x0][0x380] ;  /* 0x0000e000ff047b82 */ /* 0x000f220000000a00 */
[----:B-1----:R-:W-:-:S06]  /*0060*/  USHF.L.U32 UR4, UR4, 0x3, URZ ;  /* 0x0000000304047899 */ /* 0x002fcc00080006ff */
[----:B0-----:R-:W-:-:S05]  /*0070*/  LOP3.LUT R7, R7, UR4, RZ, 0xfc, !PT ;  /* 0x0000000407077c12 */ /* 0x001fca000f8efcff */
[----:B---3--:R-:W-:-:S06]  /*0080*/  IMAD.WIDE.U32 R2, R7, 0x4, R2 ;  /* 0x0000000407027825 */ /* 0x008fcc00078e0002 */
[----:B--2---:R-:W2:Y:S01]  /*0090*/  LDG.E.CONSTANT R2, desc[UR6][R2.64] ;  /* 0x0000000602027981 */ /* 0x004ea2000c1e9900 */
[----:B----4-:R-:W-:-:S04]  /*00a0*/  IMAD.WIDE.U32 R4, R7, 0x4, R4 ;  /* 0x0000000407047825 */ /* 0x010fc800078e0004 */
[----:B--2---:R-:W-:-:S04]  /*00b0*/  FADD R9, R2, -|R2| ;  /* 0xc000000202097221 */ /* 0x004fc80000000000 */
[----:B------:R-:W-:-:S05]  /*00c0*/  FMUL R9, R2, R9 ;  /* 0x0000000902097220 */ /* 0x000fca0000400000 */
[----:B------:R-:W-:Y:S01]  /*00d0*/  STG.E desc[UR6][R4.64], R9 ;  /* 0x0000000904007986 */ /* 0x000fe2000c101906 */
[----:B------:R-:W-:Y:S05]  /*00e0*/  EXIT ;  /* 0x000000000000794d */ /* 0x000fea0003800000 */
.L_x_1:
        /* <DEDUP_REMOVED lines=9> */
.L_x_5:


//--------------------- .text.default_function_kernel_3 --------------------------
	.section	.text.default_function_kernel_3,"ax",@progbits
	.align	128
        .global         default_function_kernel_3
        .type           default_function_kernel_3,@function
        .size           default_function_kernel_3,(.L_x_6 - default_function_kernel_3)
        .other          default_function_kernel_3,@"STO_CUDA_ENTRY STV_DEFAULT"
default_function_kernel_3:
.text.default_function_kernel_3:
        /* <DEDUP_REMOVED lines=11> */
[----:B------:R-:W-:-:S05]  /*00b0*/  LOP3.LUT R5, R5, UR4, RZ, 0xfc, !PT ;  /* 0x0000000405057c12 */ /* 0x000fca000f8efcff */
[----:B0-----:R-:W-:-:S06]  /*00c0*/  IMAD.WIDE.U32 R2, R5, 0x4, R2 ;  /* 0x0000000405027825 */ /* 0x001fcc00078e0002 */
[----:B-1----:R-:W2:Y:S01]  /*00d0*/  LDG.E.CONSTANT R2, desc[UR6][R2.64] ;  /* 0x0000000602027981 */ /* 0x002ea2000c1e9900 */
[----:B------:R-:W-:Y:S02]  /*00e0*/  HFMA2 R8, -RZ, RZ, 1.625, 0 ;  /* 0x3e800000ff087431 */ /* 0x000fe400000001ff */
[----:B--2---:R-:W-:-:S04]  /*00f0*/  FADD R0, R2, -|R2| ;  /* 0xc000000202007221 */ /* 0x004fc80000000000 */
[C---:B------:R-:W-:Y:S01]  /*0100*/  FFMA R4, R0.reuse, R0, 1 ;  /* 0x3f80000000047423 */ /* 0x040fe20000000000 */
[----:B------:R-:W-:-:S03]  /*0110*/  FSETP.GT.AND P0, PT, |R0|, 8388608, PT ;  /* 0x4b0000000000780b */ /* 0x000fc60003f04200 */
[----:B------:R-:W0:Y:S02]  /*0120*/  MUFU.RSQ R7, R4 ;  /* 0x0000000400077308 */ /* 0x000e240000001400 */
[----:B0-----:R-:W-:-:S06]  /*0130*/  FFMA R7, R4, R7, 1 ;  /* 0x3f80000004077423 */ /* 0x001fcc0000000007 */
[----:B------:R-:W0:Y:S02]  /*0140*/  MUFU.RCP R7, R7 ;  /* 0x0000000700077308 */ /* 0x000e240000001000 */
[----:B0-----:R-:W-:Y:S01]  /*0150*/  FMUL R9, |R0|, R7 ;  /* 0x0000000700097220 */ /* 0x001fe20000400200 */
[----:B------:R-:W-:-:S03]  /*0160*/  MOV R7, 0x3d39bf78 ;  /* 0x3d39bf7800077802 */ /* 0x000fc60000000f00 */
[----:B------:R-:W-:-:S05]  /*0170*/  FFMA R9, |R0|, R9, |R0| ;  /* 0x0000000900097223 */ /* 0x000fca0000000600 */
[----:B------:R-:W-:-:S04]  /*0180*/  FSEL R9, |R0|, R9, P0 ;  /* 0x0000000900097208 */ /* 0x000fc80000000200 */
[C---:B------:R-:W-:Y:S01]  /*0190*/  ISETP.GE.U32.AND P1, PT, R9.reuse, 0x7f800000, PT ;  /* 0x7f8000000900780c */ /* 0x040fe20003f26070 */
[----:B------:R-:W-:-:S03]  /*01a0*/  FADD.RZ R6, R9, 1 ;  /* 0x3f80000009067421 */ /* 0x000fc6000000c000 */
[----:B------:R-:W-:Y:S02]  /*01b0*/  ISETP.GT.AND P2, PT, R9, -0x40800000, P1 ;  /* 0xbf8000000900780c */ /* 0x000fe40000f44270 */
[----:B------:R-:W-:-:S04]  /*01c0*/  IADD3 R6, PT, PT, R6, -0x3f400000, RZ ;  /* 0xc0c0000006067810 */ /* 0x000fc80007ffe0ff */
[----:B------:R-:W-:-:S03]  /*01d0*/  LOP3.LUT R6, R6, 0xff800000, RZ, 0xc0, !PT ;  /* 0xff80000006067812 */ /* 0x000fc600078ec0ff */
[----:B------:R-:W-:Y:S02]  /*01e0*/  @P1 MOV R4, 0x7f800000 ;  /* 0x7f80000000041802 */ /* 0x000fe40000000f00 */
[----:B------:R-:W-:Y:S02]  /*01f0*/  IADD3 R3, PT, PT, -R6, 0x40800000, RZ ;  /* 0x4080000006037810 */ /* 0x000fe40007ffe1ff */
[-C--:B------:R-:W-:Y:S02]  /*0200*/  IADD3 R2, PT, PT, R9, -R6.reuse, RZ ;  /* 0x8000000609027210 */ /* 0x080fe40007ffe0ff */
[----:B------:R-:W-:Y:S01]  /*0210*/  I2FP.F32.S32 R6, R6 ;  /* 0x0000000600067245 */ /* 0x000fe20000201400 */
[----:B------:R-:W-:-:S04]  /*0220*/  FFMA R3, R3, R8, -1 ;  /* 0xbf80000003037423 */ /* 0x000fc80000000008 */
[----:B------:R-:W-:Y:S01]  /*0230*/  FADD R2, R2, R3 ;  /* 0x0000000302027221 */ /* 0x000fe20000000000 */
[----:B------:R-:W-:-:S03]  /*0240*/  FMUL R6, R6, 1.1920928955078125e-07 ;  /* 0x3400000006067820 */ /* 0x000fc60000400000 */
[----:B------:R-:W-:-:S04]  /*0250*/  FFMA R3, R2, -R7, 0.10546888411045074463 ;  /* 0x3dd8001202037423 */ /* 0x000fc80000000807 */
[----:B------:R-:W-:-:S04]  /*0260*/  FFMA R3, R2, R3, -0.13229703903198242188 ;  /* 0xbe0778e002037423 */ /* 0x000fc80000000003 */
[----:B------:R-:W-:-:S04]  /*0270*/  FFMA R3, R2, R3, 0.14491446316242218018 ;  /* 0x3e14647502037423 */ /* 0x000fc80000000003 */
[----:B------:R-:W-:-:S04]  /*0280*/  FFMA R3, R2, R3, -0.16641564667224884033 ;  /* 0xbe2a68dd02037423 */ /* 0x000fc80000000003 */
[----:B------:R-:W-:-:S04]  /*0290*/  FFMA R3, R2, R3, 0.19988867640495300293 ;  /* 0x3e4caf9e02037423 */ /* 0x000fc80000000003 */
[----:B------:R-:W-:-:S04]  /*02a0*/  FFMA R3, R2, R3, -0.25000196695327758789 ;  /* 0xbe80004202037423 */ /* 0x000fc80000000003 */
[----:B------:R-:W-:-:S04]  /*02b0*/  FFMA R3, R2, R3, 0.33333510160446166992 ;  /* 0x3eaaaae602037423 */ /* 0x000fc80000000003 */
[----:B------:R-:W-:-:S04]  /*02c0*/  FFMA R3, R2, R3, -0.5 ;  /* 0xbf00000002037423 */ /* 0x000fc80000000003 */
[----:B------:R-:W-:-:S04]  /*02d0*/  FMUL R3, R2, R3 ;  /* 0x0000000302037220 */ /* 0x000fc80000400000 */
[----:B------:R-:W-:-:S04]  /*02e0*/  FFMA R3, R2, R3, R2 ;  /* 0x0000000302037223 */ /* 0x000fc80000000002 */
[----:B------:R-:W-:Y:S01]  /*02f0*/  FFMA R6, R6, 0.69314718246459960938, R3 ;  /* 0x3f31721806067823 */ /* 0x000fe20000000003 */
[C---:B------:R-:W-:Y:S01]  /*0300*/  @P2 FFMA R6, R9.reuse, R4, +INF ;  /* 0x7f80000009062423 */ /* 0x040fe20000000004 */
[----:B------:R-:W0:Y:S01]  /*0310*/  LDC.64 R2, c[0x0][0x380] ;  /* 0x0000e000ff027b82 */ /* 0x000e220000000a00 */
[----:B------:R-:W-:-:S04]  /*0320*/  @P1 FSETP.NEU.AND P2, PT, R9, RZ, PT ;  /* 0x000000ff0900120b */ /* 0x000fc80003f4d000 */
[----:B------:R-:W-:-:S05]  /*0330*/  @P1 FSEL R6, R6, -RZ, P2 ;  /* 0x800000ff06061208 */ /* 0x000fca0001000000 */
[----:B------:R-:W-:Y:S01]  /*0340*/  @P0 FADD R6, R6, 0.69314718246459960938 ;  /* 0x3f31721806060421 */ /* 0x000fe20000000000 */
[----:B------:R-:W-:-:S04]  /*0350*/  FSETP.NAN.AND P0, PT, |R0|, |R0|, PT ;  /* 0x400000000000720b */ /* 0x000fc80003f08200 */
[----:B------:R-:W-:Y:S01]  /*0360*/  LOP3.LUT R0, R6, 0x80000000, R0, 0xb8, !PT ;  /* 0x8000000006007812 */ /* 0x000fe200078eb800 */
[----:B0-----:R-:W-:-:S03]  /*0370*/  IMAD.WIDE.U32 R2, R5, 0x4, R2 ;  /* 0x0000000405027825 */ /* 0x001fc600078e0002 */
[----:B------:R-:W-:-:S05]  /*0380*/  FSEL R5, R0, R6, !P0 ;  /* 0x0000000600057208 */ /* 0x000fca0004000000 */
[----:B------:R-:W-:Y:S01]  /*0390*/  STG.E desc[UR6][R2.64], R5 ;  /* 0x0000000502007986 */ /* 0x000fe2000c101906 */
[----:B------:R-:W-:Y:S05]  /*03a0*/  EXIT ;  /* 0x000000000000794d */ /* 0x000fea0003800000 */
.L_x_2:
        /* <DEDUP_REMOVED lines=13> */
.L_x_6:


//--------------------- .text.default_function_kernel_1 --------------------------
	.section	.text.default_function_kernel_1,"ax",@progbits
	.align	128
        .global         default_function_kernel_1
        .type           default_function_kernel_1,@function
        .size           default_function_kernel_1,(.L_x_7 - default_function_kernel_1)
        .other          default_function_kernel_1,@"STO_CUDA_ENTRY STV_DEFAULT"
default_function_kernel_1:
.text.default_function_kernel_1:
        /* <DEDUP_REMOVED lines=15> */
[----:B------:R-:W-:Y:S02]  /*00f0*/  HFMA2 R9, -RZ, RZ, 1.75, 0 ;  /* 0x3f000000ff097431 */ /* 0x000fe400000001ff */
[C---:B--2---:R-:W-:Y:S01]  /*0100*/  FADD R4, -|R2|.reuse, 1 ;  /* 0x3f80000002047421 */ /* 0x044fe20000000300 */
[----:B------:R-:W-:-:S05]  /*0110*/  FSETP.GT.AND P0, PT, |R2|, 8.50705917302346158658e+37, PT ;  /* 0x7e8000000200780b */ /* 0x000fca0003f04200 */
[----:B------:R-:W0:Y:S02]  /*0120*/  MUFU.RCP R4, R4 ;  /* 0x0000000400047308 */ /* 0x000e240000001000 */
[----:B0-----:R-:W-:-:S04]  /*0130*/  FADD R5, R4, R4 ;  /* 0x0000000404057221 */ /* 0x001fc80000000000 */
[----:B------:R-:W-:Y:S01]  /*0140*/  FMUL R5, |R2|, R5 ;  /* 0x0000000502057220 */ /* 0x000fe20000400200 */
[----:B------:R-:W-:-:S04]  /*0150*/  LOP3.LUT R2, R9, 0x80000000, R2, 0xb8, !PT ;  /* 0x8000000009027812 */ /* 0x000fc800078eb802 */
[----:B------:R-:W-:-:S04]  /*0160*/  FSEL R5, R5, -2, !P0 ;  /* 0xc000000005057808 */ /* 0x000fc80004000000 */
[C---:B------:R-:W-:Y:S01]  /*0170*/  ISETP.GE.U32.AND P0, PT, R5.reuse, 0x7f800000, PT ;  /* 0x7f8000000500780c */ /* 0x040fe20003f06070 */
[----:B------:R-:W-:-:S03]  /*0180*/  FADD.RZ R6, R5, 1 ;  /* 0x3f80000005067421 */ /* 0x000fc6000000c000 */
[----:B------:R-:W-:Y:S02]  /*0190*/  ISETP.GT.AND P1, PT, R5, -0x40800000, P0 ;  /* 0xbf8000000500780c */ /* 0x000fe40000724270 */
[----:B------:R-:W-:-:S04]  /*01a0*/  IADD3 R6, PT, PT, R6, -0x3f400000, RZ ;  /* 0xc0c0000006067810 */ /* 0x000fc80007ffe0ff */
[----:B------:R-:W-:-:S04]  /*01b0*/  LOP3.LUT R6, R6, 0xff800000, RZ, 0xc0, !PT ;  /* 0xff80000006067812 */ /* 0x000fc800078ec0ff */
[----:B------:R-:W-:Y:S02]  /*01c0*/  IADD3 R7, PT, PT, -R6, 0x40800000, RZ ;  /* 0x4080000006077810 */ /* 0x000fe40007ffe1ff */
[-C--:B------:R-:W-:Y:S02]  /*01d0*/  IADD3 R3, PT, PT, R5, -R6.reuse, RZ ;  /* 0x8000000605037210 */ /* 0x080fe40007ffe0ff */
[----:B------:R-:W-:Y:S01]  /*01e0*/  I2FP.F32.S32 R6, R6 ;  /* 0x0000000600067245 */ /* 0x000fe20000201400 */
[----:B------:R-:W-:Y:S01]  /*01f0*/  FFMA R4, R7, R8, -1 ;  /* 0xbf80000007047423 */ /* 0x000fe20000000008 */
[----:B------:R-:W-:-:S03]  /*0200*/  MOV R7, 0x3d39bf78 ;  /* 0x3d39bf7800077802 */ /* 0x000fc60000000f00 */
        /* <DEDUP_REMOVED lines=11> */
[----:B------:R-:W-:Y:S01]  /*02c0*/  FFMA R3, R3, R4, R3 ;  /* 0x0000000403037223 */ /* 0x000fe20000000003 */
[----:B------:R-:W-:-:S03]  /*02d0*/  @P0 MOV R4, 0x7f800000 ;  /* 0x7f80000000040802 */ /* 0x000fc60000000f00 */
[----:B------:R-:W-:Y:S02]  /*02e0*/  FFMA R3, R6, 0.69314718246459960938, R3 ;  /* 0x3f31721806037823 */ /* 0x000fe40000000003 */
[C---:B------:R-:W-:Y:S01]  /*02f0*/  @P1 FFMA R3, R5.reuse, R4, +INF ;  /* 0x7f80000005031423 */ /* 0x040fe20000000004 */
[----:B------:R-:W-:-:S04]  /*0300*/  @P0 FSETP.NEU.AND P1, PT, R5, RZ, PT ;  /* 0x000000ff0500020b */ /* 0x000fc80003f2d000 */
[----:B------:R-:W-:-:S05]  /*0310*/  @P0 FSEL R3, R3, -RZ, P1 ;  /* 0x800000ff03030208 */ /* 0x000fca0000800000 */
[----:B------:R-:W-:-:S04]  /*0320*/  FMUL R10, R2, R3 ;  /* 0x00000003020a7220 */ /* 0x000fc80000400000 */
[C---:B------:R-:W-:Y:S01]  /*0330*/  FADD R2, -|R10|.reuse, 1 ;  /* 0x3f8000000a027421 */ /* 0x040fe20000000300 */
[----:B------:R-:W-:-:S05]  /*0340*/  FSETP.GT.AND P0, PT, |R10|, 8.50705917302346158658e+37, PT ;  /* 0x7e8000000a00780b */ /* 0x000fca0003f04200 */
[----:B------:R-:W0:Y:S02]  /*0350*/  MUFU.RCP R2, R2 ;  /* 0x0000000200027308 */ /* 0x000e240000001000 */
[----:B0-----:R-:W-:-:S04]  /*0360*/  FADD R3, R2, R2 ;  /* 0x0000000202037221 */ /* 0x001fc80000000000 */
[----:B------:R-:W-:-:S05]  /*0370*/  FMUL R3, |R10|, R3 ;  /* 0x000000030a037220 */ /* 0x000fca0000400200 */
        /* <DEDUP_REMOVED lines=19> */
[C---:B------:R-:W-:Y:S02]  /*04b0*/  FFMA R5, R6.reuse, R3, -0.5 ;  /* 0xbf00000006057423 */ /* 0x040fe40000000003 */
[----:B------:R-:W0:Y:S02]  /*04c0*/  LDC.64 R2, c[0x0][0x380] ;  /* 0x0000e000ff027b82 */ /* 0x000e240000000a00 */
[----:B------:R-:W-:-:S04]  /*04d0*/  FMUL R5, R6, R5 ;  /* 0x0000000506057220 */ /* 0x000fc80000400000 */
[----:B------:R-:W-:Y:S01]  /*04e0*/  FFMA R5, R6, R5, R6 ;  /* 0x0000000506057223 */ /* 0x000fe20000000006 */
[----:B------:R-:W-:-:S03]  /*04f0*/  @P0 MOV R6, 0x7f800000 ;  /* 0x7f80000000060802 */ /* 0x000fc60000000f00 */
[----:B------:R-:W-:Y:S01]  /*0500*/  FFMA R4, R4, 0.69314718246459960938, R5 ;  /* 0x3f31721804047823 */ /* 0x000fe20000000005 */
[----:B------:R-:W-:Y:S01]  /*0510*/  LOP3.LUT R5, R9, 0x80000000, R10, 0xb8, !PT ;  /* 0x8000000009057812 */ /* 0x000fe200078eb80a */
[C---:B------:R-:W-:Y:S01]  /*0520*/  @P1 FFMA R4, R11.reuse, R6, +INF ;  /* 0x7f8000000b041423 */ /* 0x040fe20000000006 */
[----:B------:R-:W-:-:S04]  /*0530*/  @P0 FSETP.NEU.AND P1, PT, R11, RZ, PT ;  /* 0x000000ff0b00020b */ /* 0x000fc80003f2d000 */
[----:B------:R-:W-:-:S05]  /*0540*/  @P0 FSEL R4, R4, -RZ, P1 ;  /* 0x800000ff04040208 */ /* 0x000fca0000800000 */
[----:B------:R-:W-:Y:S01]  /*0550*/  FMUL R5, R5, R4 ;  /* 0x0000000405057220 */ /* 0x000fe20000400000 */
[----:B0-----:R-:W-:-:S05]  /*0560*/  IMAD.WIDE.U32 R2, R0, 0x4, R2 ;  /* 0x0000000400027825 */ /* 0x001fca00078e0002 */
[----:B------:R-:W-:Y:S01]  /*0570*/  STG.E desc[UR6][R2.64], R5 ;  /* 0x0000000502007986 */ /* 0x000fe2000c101906 */
[----:B------:R-:W-:Y:S05]  /*0580*/  EXIT ;  /* 0x000000000000794d */ /* 0x000fea0003800000 */
.L_x_3:
        /* <DEDUP_REMOVED lines=15> */
.L_x_7:


//--------------------- .nv.shared.reserved.0     --------------------------
	.section	.nv.shared.reserved.0,"aw",@nobits
	.weak		__nv_reservedSMEM_offset_0_alias
	.size		__nv_reservedSMEM_offset_0_alias, 0, 64
	.other		__nv_reservedSMEM_offset_0_alias,@"STO_CUDA_RESERVED_SHARED STV_DEFAULT"
__nv_reservedSMEM_offset_0_alias:
	.zero		0
	.zero		64


//--------------------- .nv.constant0.default_function_kernel --------------------------
	.section	.nv.constant0.default_function_kernel,"a",@progbits
	.sectionflags	@""
	.align	4
.nv.constant0.default_function_kernel:
	.zero		912


//--------------------- .nv.constant0.default_function_kernel_2 --------------------------
	.section	.nv.constant0.default_function_kernel_2,"a",@progbits
	.sectionflags	@""
	.align	4
.nv.constant0.default_function_kernel_2:
	.zero		912


//--------------------- .nv.constant0.default_function_kernel_3 --------------------------
	.section	.nv.constant0.default_function_kernel_3,"a",@progbits
	.sectionflags	@""
	.align	4
.nv.constant0.default_function_kernel_3:
	.zero		912


//--------------------- .nv.constant0.default_function_kernel_1 --------------------------
	.section	.nv.constant0.default_function_kernel_1,"a",@progbits
	.sectionflags	@""
	.align	4
.nv.constant0.default_function_kernel_1:
	.zero		912


//--------------------- SYMBOLS --------------------------

	.type		.nv.reservedSmem.offset0,@object
	.size		.nv.reservedSmem.offset0,0x4
